//
// Generated by NVIDIA NVVM Compiler
//
// Compiler Build ID: CL-36424714
// Cuda compilation tools, release 13.0, V13.0.88
// Based on NVVM 20.0.0
//

.version 9.0
.target sm_100
.address_size 64

	// .globl	_Z26computeAverageSharedMemoryPyS_y
.extern .shared .align 16 .b8 sharedData[];

.visible .entry _Z26computeAverageSharedMemoryPyS_y(
	.param .u64 .ptr .align 1 _Z26computeAverageSharedMemoryPyS_y_param_0,
	.param .u64 .ptr .align 1 _Z26computeAverageSharedMemoryPyS_y_param_1,
	.param .u64 _Z26computeAverageSharedMemoryPyS_y_param_2
)
{
	.reg .pred 	%p<6>;
	.reg .b32 	%r<13>;
	.reg .b64 	%rd<21>;

	ld.param.u64 	%rd6, [_Z26computeAverageSharedMemoryPyS_y_param_0];
	ld.param.u64 	%rd7, [_Z26computeAverageSharedMemoryPyS_y_param_1];
	ld.param.u64 	%rd8, [_Z26computeAverageSharedMemoryPyS_y_param_2];
	mov.u32 	%r3, %tid.x;
	cvt.u64.u32 	%rd1, %r3;
	mov.u32 	%r4, %ctaid.x;
	mov.u32 	%r1, %ntid.x;
	mul.lo.s32 	%r5, %r4, %r1;
	cvt.u64.u32 	%rd9, %r5;
	add.s64 	%rd2, %rd9, %rd1;
	setp.ge.u64 	%p1, %rd2, %rd8;
	shl.b32 	%r6, %r3, 3;
	mov.u32 	%r7, sharedData;
	add.s32 	%r2, %r7, %r6;
	@%p1 bra 	$L__BB0_2;
	cvta.to.global.u64 	%rd10, %rd6;
	shl.b64 	%rd11, %rd2, 3;
	add.s64 	%rd12, %rd10, %rd11;
	ld.global.u64 	%rd13, [%rd12];
	st.shared.u64 	[%r2], %rd13;
$L__BB0_2:
	bar.sync 	0;
	setp.lt.u32 	%p2, %r1, 2;
	@%p2 bra 	$L__BB0_7;
	shr.u32 	%r8, %r1, 1;
	cvt.u64.u32 	%rd20, %r8;
$L__BB0_4:
	setp.le.u64 	%p3, %rd20, %rd1;
	@%p3 bra 	$L__BB0_6;
	cvt.u32.u64 	%r9, %rd20;
	shl.b32 	%r10, %r9, 3;
	add.s32 	%r11, %r2, %r10;
	ld.shared.u64 	%rd14, [%r11];
	ld.shared.u64 	%rd15, [%r2];
	add.s64 	%rd16, %rd15, %rd14;
	st.shared.u64 	[%r2], %rd16;
$L__BB0_6:
	bar.sync 	0;
	shr.u64 	%rd5, %rd20, 1;
	setp.gt.u64 	%p4, %rd20, 1;
	mov.u64 	%rd20, %rd5;
	@%p4 bra 	$L__BB0_4;
$L__BB0_7:
	cvt.u32.u64 	%r12, %rd1;
	setp.ne.s32 	%p5, %r12, 0;
	@%p5 bra 	$L__BB0_9;
	ld.shared.u64 	%rd17, [sharedData];
	cvta.to.global.u64 	%rd18, %rd7;
	atom.global.add.u64 	%rd19, [%rd18], %rd17;
$L__BB0_9:
	ret;

}


// ===== COMPILED SASS (sm_100) =====

	.target	sm_100

	.elftype	@"ET_EXEC"


//--------------------- .note.nv.tkinfo           --------------------------
	.section	.note.nv.tkinfo,"",@"SHT_NOTE"
	.sectionflags	@"SHF_NOTE_NV_TKINFO"
	.tkinfo
        /*0018*/ 	.word	0x00000002
        /*0030*/ 	.string	""
        /*0030*/ 	.string	"ptxas"
        /*0030*/ 	.string	"Cuda compilation tools, release 13.0, V13.0.88"
        /*0030*/ 	.string	"Build cuda_13.0.r13.0/compiler.36424714_0"
        /*0030*/ 	.string	"-arch sm_100 -m 64 "



//--------------------- .note.nv.cuinfo           --------------------------
	.section	.note.nv.cuinfo,"",@"SHT_NOTE"
	.sectionflags	@"SHF_NOTE_NV_CUINFO"
        /*0018*/ 	.short	0x0002
        /*001a*/ 	.short	0x0064
        /*001c*/ 	.short	0x0082
	.zero		2


//--------------------- .nv.info                  --------------------------
	.section	.nv.info,"",@"SHT_CUDA_INFO"
	.align	4


	//----- nvinfo : EIATTR_REGCOUNT
	.align		4
        /*0000*/ 	.byte	0x04, 0x2f
        /*0002*/ 	.short	(.L_1 - .L_0)
	.align		4
.L_0:
        /*0004*/ 	.word	index@(_Z26computeAverageSharedMemoryPyS_y)
        /*0008*/ 	.word	0x0000000c


	//----- nvinfo : EIATTR_FRAME_SIZE
	.align		4
.L_1:
        /*000c*/ 	.byte	0x04, 0x11
        /*000e*/ 	.short	(.L_3 - .L_2)
	.align		4
.L_2:
        /*0010*/ 	.word	index@(_Z26computeAverageSharedMemoryPyS_y)
        /*0014*/ 	.word	0x00000000


	//----- nvinfo : EIATTR_MIN_STACK_SIZE
	.align		4
.L_3:
        /*0018*/ 	.byte	0x04, 0x12
        /*001a*/ 	.short	(.L_5 - .L_4)
	.align		4
.L_4:
        /*001c*/ 	.word	index@(_Z26computeAverageSharedMemoryPyS_y)
        /*0020*/ 	.word	0x00000000
.L_5:


//--------------------- .nv.compat                --------------------------
	.section	.nv.compat,"",@"SHT_CUDA_COMPAT_INFO"
	.align	4
        /*0000*/ 	.byte	0x02, 0x09, 0x00, 0x00, 0x02, 0x02, 0x01, 0x00, 0x02, 0x05, 0x05, 0x00, 0x03, 0x07, 0x01, 0x01
        /*0010*/ 	.byte	0x02, 0x03, 0x00, 0x00, 0x02, 0x06, 0x01, 0x00, 0x04, 0x0b, 0x08, 0x00, 0x09, 0x00, 0x00, 0x00
        /*0020*/ 	.byte	0x00, 0x00, 0x00, 0x00


//--------------------- .nv.info._Z26computeAverageSharedMemoryPyS_y --------------------------
	.section	.nv.info._Z26computeAverageSharedMemoryPyS_y,"",@"SHT_CUDA_INFO"
	.sectionflags	@""
	.align	4


	//----- nvinfo : EIATTR_CUDA_API_VERSION
	.align		4
        /*0000*/ 	.byte	0x04, 0x37
        /*0002*/ 	.short	(.L_7 - .L_6)
.L_6:
        /*0004*/ 	.word	0x00000082


	//----- nvinfo : EIATTR_KPARAM_INFO
	.align		4
.L_7:
        /*0008*/ 	.byte	0x04, 0x17
        /*000a*/ 	.short	(.L_9 - .L_8)
.L_8:
        /*000c*/ 	.word	0x00000000
        /*0010*/ 	.short	0x0002
        /*0012*/ 	.short	0x0010
        /*0014*/ 	.byte	0x00, 0xf0, 0x21, 0x00


	//----- nvinfo : EIATTR_KPARAM_INFO
	.align		4
.L_9:
        /*0018*/ 	.byte	0x04, 0x17
        /*001a*/ 	.short	(.L_11 - .L_10)
.L_10:
        /*001c*/ 	.word	0x00000000
        /*0020*/ 	.short	0x0001
        /*0022*/ 	.short	0x0008
        /*0024*/ 	.byte	0x00, 0xf5, 0x21, 0x00


	//----- nvinfo : EIATTR_KPARAM_INFO
	.align		4
.L_11:
        /*0028*/ 	.byte	0x04, 0x17
        /*002a*/ 	.short	(.L_13 - .L_12)
.L_12:
        /*002c*/ 	.word	0x00000000
        /*0030*/ 	.short	0x0000
        /*0032*/ 	.short	0x0000
        /*0034*/ 	.byte	0x00, 0xf5, 0x21, 0x00


	//----- nvinfo : EIATTR_SPARSE_MMA_MASK
	.align		4
.L_13:
        /*0038*/ 	.byte	0x03, 0x50
        /*003a*/ 	.short	0x0000


	//----- nvinfo : EIATTR_MAXREG_COUNT
	.align		4
        /*003c*/ 	.byte	0x03, 0x1b
        /*003e*/ 	.short	0x00ff


	//----- nvinfo : EIATTR_NUM_BARRIERS
	.align		4
        /*0040*/ 	.byte	0x02, 0x4c
        /*0042*/ 	.byte	0x01
	.zero		1


	//----- nvinfo : EIATTR_MERCURY_ISA_VERSION
	.align		4
        /*0044*/ 	.byte	0x03, 0x5f
        /*0046*/ 	.short	0x0101


	//----- nvinfo : EIATTR_INT_WARP_WIDE_INSTR_OFFSETS
	.align		4
        /*0048*/ 	.byte	0x04, 0x31
        /*004a*/ 	.short	(.L_15 - .L_14)


	//   ....[0]....
.L_14:
        /*004c*/ 	.word	0x00000310


	//----- nvinfo : EIATTR_VRC_CTA_INIT_COUNT
	.align		4
.L_15:
        /*0050*/ 	.byte	0x02, 0x4a
	.zero		1
	.zero		1


	//----- nvinfo : EIATTR_EXIT_INSTR_OFFSETS
	.align		4
        /*0054*/ 	.byte	0x04, 0x1c
        /*0056*/ 	.short	(.L_17 - .L_16)


	//   ....[0]....
.L_16:
        /*0058*/ 	.word	0x000002a0


	//   ....[1]....
        /*005c*/ 	.word	0x00000390


	//----- nvinfo : EIATTR_CBANK_PARAM_SIZE
	.align		4
.L_17:
        /*0060*/ 	.byte	0x03, 0x19
        /*0062*/ 	.short	0x0018


	//----- nvinfo : EIATTR_PARAM_CBANK
	.align		4
        /*0064*/ 	.byte	0x04, 0x0a
        /*0066*/ 	.short	(.L_19 - .L_18)
	.align		4
.L_18:
        /*0068*/ 	.word	index@(.nv.constant0._Z26computeAverageSharedMemoryPyS_y)
        /*006c*/ 	.short	0x0380
        /*006e*/ 	.short	0x0018


	//----- nvinfo : EIATTR_SW_WAR
	.align		4
.L_19:
        /*0070*/ 	.byte	0x04, 0x36
        /*0072*/ 	.short	(.L_21 - .L_20)
.L_20:
        /*0074*/ 	.word	0x00000008
.L_21:


//--------------------- .nv.callgraph             --------------------------
	.section	.nv.callgraph,"",@"SHT_CUDA_CALLGRAPH"
	.align	4
	.sectionentsize	8
	.align		4
        /*0000*/ 	.word	0x00000000
	.align		4
        /*0004*/ 	.word	0xffffffff
	.align		4
        /*0008*/ 	.word	0x00000000
	.align		4
        /*000c*/ 	.word	0xfffffffe
	.align		4
        /*0010*/ 	.word	0x00000000
	.align		4
        /*0014*/ 	.word	0xfffffffd
	.align		4
        /*0018*/ 	.word	0x00000000
	.align		4
        /*001c*/ 	.word	0xfffffffc


//--------------------- .text._Z26computeAverageSharedMemoryPyS_y --------------------------
	.section	.text._Z26computeAverageSharedMemoryPyS_y,"ax",@progbits
	.align	128
        .global         _Z26computeAverageSharedMemoryPyS_y
        .type           _Z26computeAverageSharedMemoryPyS_y,@function
        .size           _Z26computeAverageSharedMemoryPyS_y,(.L_x_3 - _Z26computeAverageSharedMemoryPyS_y)
        .other          _Z26computeAverageSharedMemoryPyS_y,@"STO_CUDA_ENTRY STV_DEFAULT"
_Z26computeAverageSharedMemoryPyS_y:
.text._Z26computeAverageSharedMemoryPyS_y:
[----:B------:R-:W-:Y:S01]  /*0000*/  LDC R1, c[0x0][0x37c] ;  /* 0x0000df00ff017b82 */ /* 0x000fe20000000800 */
[----:B------:R-:W0:Y:S07]  /*0010*/  S2R R6, SR_TID.X ;  /* 0x0000000000067919 */ /* 0x000e2e0000002100 */
[----:B------:R-:W1:Y:S01]  /*0020*/  S2UR UR4, SR_CTAID.X ;  /* 0x00000000000479c3 */ /* 0x000e620000002500 */
[----:B------:R-:W2:Y:S07]  /*0030*/  LDCU.64 UR6, c[0x0][0x390] ;  /* 0x00007200ff0677ac */ /* 0x000eae0008000a00 */
[----:B------:R-:W1:Y:S02]  /*0040*/  LDC R0, c[0x0][0x360] ;  /* 0x0000d800ff007b82 */ /* 0x000e640000000800 */
[----:B-1----:R-:W-:-:S05]  /*0050*/  IMAD R3, R0, UR4, RZ ;  /* 0x0000000400037c24 */ /* 0x002fca000f8e02ff */
[----:B0-----:R-:W-:-:S04]  /*0060*/  IADD3 R3, P1, PT, R3, R6, RZ ;  /* 0x0000000603037210 */ /* 0x001fc80007f3e0ff */
[----:B--2---:R-:W-:Y:S01]  /*0070*/  ISETP.GE.U32.AND P0, PT, R3, UR6, PT ;  /* 0x0000000603007c0c */ /* 0x004fe2000bf06070 */
[----:B------:R-:W-:-:S05]  /*0080*/  IMAD.X R4, RZ, RZ, RZ, P1 ;  /* 0x000000ffff047224 */ /* 0x000fca00008e06ff */
[----:B------:R-:W-:Y:S01]  /*0090*/  ISETP.GE.U32.AND.EX P0, PT, R4, UR7, PT, P0 ;  /* 0x0000000704007c0c */ /* 0x000fe2000bf06100 */
[----:B------:R-:W0:-:S12]  /*00a0*/  LDCU.64 UR6, c[0x0][0x358] ;  /* 0x00006b00ff0677ac */ /* 0x000e180008000a00 */
[----:B------:R-:W1:Y:S02]  /*00b0*/  @!P0 LDC.64 R8, c[0x0][0x380] ;  /* 0x0000e000ff088b82 */ /* 0x000e640000000a00 */
[----:B-1----:R-:W-:-:S04]  /*00c0*/  @!P0 LEA R2, P1, R3, R8, 0x3 ;  /* 0x0000000803028211 */ /* 0x002fc800078218ff */
[----:B------:R-:W-:-:S06]  /*00d0*/  @!P0 LEA.HI.X R3, R3, R9, R4, 0x3, P1 ;  /* 0x0000000903038211 */ /* 0x000fcc00008f1c04 */
[----:B0-----:R-:W2:Y:S01]  /*00e0*/  @!P0 LDG.E.64 R2, desc[UR6][R2.64] ;  /* 0x0000000602028981 */ /* 0x001ea2000c1e1b00 */
[----:B------:R-:W0:Y:S01]  /*00f0*/  S2UR UR5, SR_CgaCtaId ;  /* 0x00000000000579c3 */ /* 0x000e220000008800 */
[----:B------:R-:W-:Y:S01]  /*0100*/  UMOV UR4, 0x400 ;  /* 0x0000040000047882 */ /* 0x000fe20000000000 */
[----:B------:R-:W-:Y:S02]  /*0110*/  ISETP.GE.U32.AND P2, PT, R0, 0x2, PT ;  /* 0x000000020000780c */ /* 0x000fe40003f46070 */
[----:B------:R-:W-:Y:S01]  /*0120*/  ISETP.NE.AND P1, PT, R6, RZ, PT ;  /* 0x000000ff0600720c */ /* 0x000fe20003f25270 */
[----:B0-----:R-:W-:-:S06]  /*0130*/  ULEA UR4, UR5, UR4, 0x18 ;  /* 0x0000000405047291 */ /* 0x001fcc000f8ec0ff */
[----:B------:R-:W-:-:S05]  /*0140*/  LEA R7, R6, UR4, 0x3 ;  /* 0x0000000406077c11 */ /* 0x000fca000f8e18ff */
[----:B--2---:R0:W-:Y:S01]  /*0150*/  @!P0 STS.64 [R7], R2 ;  /* 0x0000000207008388 */ /* 0x0041e20000000a00 */
[----:B------:R-:W-:Y:S06]  /*0160*/  BAR.SYNC.DEFER_BLOCKING 0x0 ;  /* 0x0000000000007b1d */ /* 0x000fec0000010000 */
[----:B------:R-:W-:Y:S05]  /*0170*/  @!P2 BRA `(.L_x_0) ;  /* 0x000000000048a947 */ /* 0x000fea0003800000 */
[----:B------:R-:W-:Y:S01]  /*0180*/  SHF.R.U32.HI R8, RZ, 0x1, R0 ;  /* 0x00000001ff087819 */ /* 0x000fe20000011600 */
[----:B------:R-:W-:-:S07]  /*0190*/  IMAD.MOV.U32 R9, RZ, RZ, RZ ;  /* 0x000000ffff097224 */ /* 0x000fce00078e00ff */
.L_x_1:
[----:B------:R-:W-:-:S04]  /*01a0*/  ISETP.GT.U32.AND P0, PT, R8, R6, PT ;  /* 0x000000060800720c */ /* 0x000fc80003f04070 */
[----:B------:R-:W-:-:S13]  /*01b0*/  ISETP.GT.U32.AND.EX P0, PT, R9, RZ, PT, P0 ;  /* 0x000000ff0900720c */ /* 0x000fda0003f04100 */
[----:B------:R-:W-:Y:S01]  /*01c0*/  @P0 IMAD R0, R8, 0x8, R7 ;  /* 0x0000000808000824 */ /* 0x000fe200078e0207 */
[----:B------:R-:W-:Y:S04]  /*01d0*/  @P0 LDS.64 R4, [R7] ;  /* 0x0000000007040984 */ /* 0x000fe80000000a00 */
[----:B0-----:R-:W0:Y:S02]  /*01e0*/  @P0 LDS.64 R2, [R0] ;  /* 0x0000000000020984 */ /* 0x001e240000000a00 */
[----:B0-----:R-:W-:Y:S02]  /*01f0*/  @P0 IADD3 R2, P2, PT, R2, R4, RZ ;  /* 0x0000000402020210 */ /* 0x001fe40007f5e0ff */
[----:B------:R-:W-:-:S03]  /*0200*/  SHF.R.U64 R4, R8, 0x1, R9 ;  /* 0x0000000108047819 */ /* 0x000fc60000001209 */
[----:B------:R-:W-:Y:S01]  /*0210*/  @P0 IMAD.X R3, R3, 0x1, R5, P2 ;  /* 0x0000000103030824 */ /* 0x000fe200010e0605 */
[----:B------:R-:W-:-:S04]  /*0220*/  SHF.R.U32.HI R5, RZ, 0x1, R9 ;  /* 0x00000001ff057819 */ /* 0x000fc80000011609 */
[----:B------:R1:W-:Y:S01]  /*0230*/  @P0 STS.64 [R7], R2 ;  /* 0x0000000207000388 */ /* 0x0003e20000000a00 */
[----:B------:R-:W-:Y:S01]  /*0240*/  BAR.SYNC.DEFER_BLOCKING 0x0 ;  /* 0x0000000000007b1d */ /* 0x000fe20000010000 */
[----:B------:R-:W-:Y:S01]  /*0250*/  ISETP.GT.U32.AND P0, PT, R8, 0x1, PT ;  /* 0x000000010800780c */ /* 0x000fe20003f04070 */
[----:B------:R-:W-:-:S03]  /*0260*/  IMAD.MOV.U32 R8, RZ, RZ, R4 ;  /* 0x000000ffff087224 */ /* 0x000fc600078e0004 */
[----:B------:R-:W-:Y:S01]  /*0270*/  ISETP.GT.U32.AND.EX P0, PT, R9, RZ, PT, P0 ;  /* 0x000000ff0900720c */ /* 0x000fe20003f04100 */
[----:B------:R-:W-:-:S12]  /*0280*/  IMAD.MOV.U32 R9, RZ, RZ, R5 ;  /* 0x000000ffff097224 */ /* 0x000fd800078e0005 */
[----:B-1----:R-:W-:Y:S05]  /*0290*/  @P0 BRA `(.L_x_1) ;  /* 0xfffffffc00c00947 */ /* 0x002fea000383ffff */
.L_x_0:
[----:B------:R-:W-:Y:S05]  /*02a0*/  @P1 EXIT ;  /* 0x000000000000194d */ /* 0x000fea0003800000 */
[----:B------:R-:W1:Y:S01]  /*02b0*/  S2UR UR5, SR_CgaCtaId ;  /* 0x00000000000579c3 */ /* 0x000e620000008800 */
[----:B------:R-:W-:Y:S01]  /*02c0*/  UMOV UR4, 0x400 ;  /* 0x0000040000047882 */ /* 0x000fe20000000000 */
[----:B------:R-:W2:Y:S06]  /*02d0*/  S2R R0, SR_LANEID ;  /* 0x0000000000007919 */ /* 0x000eac0000000000 */
[----:B------:R-:W3:Y:S01]  /*02e0*/  LDC.64 R4, c[0x0][0x388] ;  /* 0x0000e200ff047b82 */ /* 0x000ee20000000a00 */
[----:B-1----:R-:W-:-:S09]  /*02f0*/  ULEA UR4, UR5, UR4, 0x18 ;  /* 0x0000000405047291 */ /* 0x002fd2000f8ec0ff */
[----:B0-----:R-:W0:Y:S01]  /*0300*/  LDS.64 R2, [UR4] ;  /* 0x00000004ff027984 */ /* 0x001e220008000a00 */
[----:B------:R-:W-:Y:S02]  /*0310*/  VOTEU.ANY UR4, UPT, PT ;  /* 0x0000000000047886 */ /* 0x000fe400038e0100 */
[----:B------:R-:W-:Y:S02]  /*0320*/  UFLO.U32 UR5, UR4 ;  /* 0x00000004000572bd */ /* 0x000fe400080e0000 */
[----:B------:R-:W-:-:S04]  /*0330*/  UPOPC UR4, UR4 ;  /* 0x00000004000472bf */ /* 0x000fc80008000000 */
[----:B--2---:R-:W-:Y:S02]  /*0340*/  ISETP.EQ.U32.AND P0, PT, R0, UR5, PT ;  /* 0x0000000500007c0c */ /* 0x004fe4000bf02070 */
[----:B0-----:R-:W-:Y:S02]  /*0350*/  IMAD R7, R3, UR4, RZ ;  /* 0x0000000403077c24 */ /* 0x001fe4000f8e02ff */
[----:B------:R-:W-:-:S04]  /*0360*/  IMAD.WIDE.U32 R2, R2, UR4, RZ ;  /* 0x0000000402027c25 */ /* 0x000fc8000f8e00ff */
[----:B------:R-:W-:-:S05]  /*0370*/  IMAD.IADD R3, R3, 0x1, R7 ;  /* 0x0000000103037824 */ /* 0x000fca00078e0207 */
[----:B---3--:R-:W-:Y:S01]  /*0380*/  @P0 REDG.E.ADD.64.STRONG.GPU desc[UR6][R4.64], R2 ;  /* 0x000000020400098e */ /* 0x008fe2000c12e506 */
[----:B------:R-:W-:Y:S05]  /*0390*/  EXIT ;  /* 0x000000000000794d */ /* 0x000fea0003800000 */
.L_x_2:
[----:B------:R-:W-:-:S00]  /*03a0*/  BRA `(.L_x_2) ;  /* 0xfffffffc00fc7947 */ /* 0x000fc0000383ffff */
[----:B------:R-:W-:-:S00]  /*03b0*/  NOP ;  /* 0x0000000000007918 */ /* 0x000fc00000000000 */
        /* <DEDUP_REMOVED lines=12> */
.L_x_3:


//--------------------- .nv.shared._Z26computeAverageSharedMemoryPyS_y --------------------------
	.section	.nv.shared._Z26computeAverageSharedMemoryPyS_y,"aw",@nobits
	.sectionflags	@""
	.align	16
	.zero		1024


//--------------------- .nv.shared.reserved.0     --------------------------
	.section	.nv.shared.reserved.0,"aw",@nobits
	.weak		__nv_reservedSMEM_offset_0_alias
	.size		__nv_reservedSMEM_offset_0_alias, 0, 64
	.other		__nv_reservedSMEM_offset_0_alias,@"STO_CUDA_RESERVED_SHARED STV_DEFAULT"
__nv_reservedSMEM_offset_0_alias:
	.zero		0
	.zero		64


//--------------------- .nv.constant0._Z26computeAverageSharedMemoryPyS_y --------------------------
	.section	.nv.constant0._Z26computeAverageSharedMemoryPyS_y,"a",@progbits
	.sectionflags	@""
	.align	4
.nv.constant0._Z26computeAverageSharedMemoryPyS_y:
	.zero		920


//--------------------- SYMBOLS --------------------------

	.type		.nv.reservedSmem.offset0,@object
	.size		.nv.reservedSmem.offset0,0x4
	.type		.nv.reservedSmem.cap,@object
	.size		.nv.reservedSmem.cap,0x4
